	.headerflags	@"EF_CUDA_TEXMODE_UNIFIED EF_CUDA_64BIT_ADDRESS EF_CUDA_ACCELERATORS EF_CUDA_SM90 EF_CUDA_VIRTUAL_SM(EF_CUDA_SM90)"
	.elftype	@"ET_EXEC"


//--------------------- .nv.info                  --------------------------
	.section	.nv.info,"",@"SHT_CUDA_INFO"
	.align	4


	//----- nvinfo : EIATTR_REGCOUNT
	.align		4
        /*0000*/ 	.byte	0x04, 0x2f
        /*0002*/ 	.short	(.L_1 - .L_0)
	.align		4
.L_0:
        /*0004*/ 	.word	index@(triton_poi_fused_cat_17)
        /*0008*/ 	.word	0x00000020


	//----- nvinfo : EIATTR_MIN_STACK_SIZE
	.align		4
.L_1:
        /*000c*/ 	.byte	0x04, 0x12
        /*000e*/ 	.short	(.L_3 - .L_2)
	.align		4
.L_2:
        /*0010*/ 	.word	index@(triton_poi_fused_cat_17)
        /*0014*/ 	.word	0x00000000


	//----- nvinfo : EIATTR_FRAME_SIZE
	.align		4
.L_3:
        /*0018*/ 	.byte	0x04, 0x11
        /*001a*/ 	.short	(.L_5 - .L_4)
	.align		4
.L_4:
        /*001c*/ 	.word	index@(triton_poi_fused_cat_17)
        /*0020*/ 	.word	0x00000000


	//----- nvinfo : EIATTR_MIN_STACK_SIZE
	.align		4
.L_5:
        /*0024*/ 	.byte	0x04, 0x12
        /*0026*/ 	.short	(.L_7 - .L_6)
	.align		4
.L_6:
        /*0028*/ 	.word	index@(triton_poi_fused_cat_17)
        /*002c*/ 	.word	0x00000000
.L_7:


//--------------------- .nv.info.triton_poi_fused_cat_17 --------------------------
	.section	.nv.info.triton_poi_fused_cat_17,"",@"SHT_CUDA_INFO"
	.sectionflags	@""
	.align	4


	//----- nvinfo : EIATTR_CUDA_API_VERSION
	.align		4
        /*0000*/ 	.byte	0x04, 0x37
        /*0002*/ 	.short	(.L_9 - .L_8)
.L_8:
        /*0004*/ 	.word	0x0000007c


	//----- nvinfo : EIATTR_KPARAM_INFO
	.align		4
.L_9:
        /*0008*/ 	.byte	0x04, 0x17
        /*000a*/ 	.short	(.L_11 - .L_10)
.L_10:
        /*000c*/ 	.word	0x00000000
        /*0010*/ 	.short	0x0005
        /*0012*/ 	.short	0x0028
        /*0014*/ 	.byte	0x00, 0xf0, 0x11, 0x00


	//----- nvinfo : EIATTR_KPARAM_INFO
	.align		4
.L_11:
        /*0018*/ 	.byte	0x04, 0x17
        /*001a*/ 	.short	(.L_13 - .L_12)
.L_12:
        /*001c*/ 	.word	0x00000000
        /*0020*/ 	.short	0x0004
        /*0022*/ 	.short	0x0020
        /*0024*/ 	.byte	0x00, 0xf4, 0x21, 0x00


	//----- nvinfo : EIATTR_KPARAM_INFO
	.align		4
.L_13:
        /*0028*/ 	.byte	0x04, 0x17
        /*002a*/ 	.short	(.L_15 - .L_14)
.L_14:
        /*002c*/ 	.word	0x00000000
        /*0030*/ 	.short	0x0003
        /*0032*/ 	.short	0x0018
        /*0034*/ 	.byte	0x00, 0xf4, 0x21, 0x00


	//----- nvinfo : EIATTR_KPARAM_INFO
	.align		4
.L_15:
        /*0038*/ 	.byte	0x04, 0x17
        /*003a*/ 	.short	(.L_17 - .L_16)
.L_16:
        /*003c*/ 	.word	0x00000000
        /*0040*/ 	.short	0x0002
        /*0042*/ 	.short	0x0010
        /*0044*/ 	.byte	0x00, 0xf4, 0x21, 0x00


	//----- nvinfo : EIATTR_KPARAM_INFO
	.align		4
.L_17:
        /*0048*/ 	.byte	0x04, 0x17
        /*004a*/ 	.short	(.L_19 - .L_18)
.L_18:
        /*004c*/ 	.word	0x00000000
        /*0050*/ 	.short	0x0001
        /*0052*/ 	.short	0x0008
        /*0054*/ 	.byte	0x00, 0xf4, 0x21, 0x00


	//----- nvinfo : EIATTR_KPARAM_INFO
	.align		4
.L_19:
        /*0058*/ 	.byte	0x04, 0x17
        /*005a*/ 	.short	(.L_21 - .L_20)
.L_20:
        /*005c*/ 	.word	0x00000000
        /*0060*/ 	.short	0x0000
        /*0062*/ 	.short	0x0000
        /*0064*/ 	.byte	0x00, 0xf4, 0x21, 0x00


	//----- nvinfo : EIATTR_SPARSE_MMA_MASK
	.align		4
.L_21:
        /*0068*/ 	.byte	0x03, 0x50
        /*006a*/ 	.short	0x0000


	//----- nvinfo : EIATTR_MAXREG_COUNT
	.align		4
        /*006c*/ 	.byte	0x03, 0x1b
        /*006e*/ 	.short	0x00ff


	//----- nvinfo : EIATTR_EXIT_INSTR_OFFSETS
	.align		4
        /*0070*/ 	.byte	0x04, 0x1c
        /*0072*/ 	.short	(.L_23 - .L_22)


	//   ....[0]....
.L_22:
        /*0074*/ 	.word	0x00000bc0


	//   ....[1]....
        /*0078*/ 	.word	0x00000be0


	//----- nvinfo : EIATTR_REQNTID
	.align		4
.L_23:
        /*007c*/ 	.byte	0x04, 0x10
        /*007e*/ 	.short	(.L_25 - .L_24)
.L_24:
        /*0080*/ 	.word	0x00000080
        /*0084*/ 	.word	0x00000001
        /*0088*/ 	.word	0x00000001


	//----- nvinfo : EIATTR_CBANK_PARAM_SIZE
	.align		4
.L_25:
        /*008c*/ 	.byte	0x03, 0x19
        /*008e*/ 	.short	0x002c


	//----- nvinfo : EIATTR_PARAM_CBANK
	.align		4
        /*0090*/ 	.byte	0x04, 0x0a
        /*0092*/ 	.short	(.L_27 - .L_26)
	.align		4
.L_26:
        /*0094*/ 	.word	index@(.nv.constant0.triton_poi_fused_cat_17)
        /*0098*/ 	.short	0x0210
        /*009a*/ 	.short	0x002c


	//----- nvinfo : EIATTR_SW_WAR
	.align		4
.L_27:
        /*009c*/ 	.byte	0x04, 0x36
        /*009e*/ 	.short	(.L_29 - .L_28)
.L_28:
        /*00a0*/ 	.word	0x00000008
.L_29:


//--------------------- .nv.callgraph             --------------------------
	.section	.nv.callgraph,"",@"SHT_CUDA_CALLGRAPH"
	.align	4
	.sectionentsize	8
	.align		4
        /*0000*/ 	.word	0x00000000
	.align		4
        /*0004*/ 	.word	0xffffffff
	.align		4
        /*0008*/ 	.word	0x00000000
	.align		4
        /*000c*/ 	.word	0xfffffffe
	.align		4
        /*0010*/ 	.word	0x00000000
	.align		4
        /*0014*/ 	.word	0xfffffffd
	.align		4
        /*0018*/ 	.word	0x00000000
	.align		4
        /*001c*/ 	.word	0xfffffffc


//--------------------- .text.triton_poi_fused_cat_17 --------------------------
	.section	.text.triton_poi_fused_cat_17,"ax",@progbits
	.align	128
        .global         triton_poi_fused_cat_17
        .type           triton_poi_fused_cat_17,@function
        .size           triton_poi_fused_cat_17,(.L_x_1 - triton_poi_fused_cat_17)
        .other          triton_poi_fused_cat_17,@"STO_CUDA_ENTRY STV_DEFAULT"
triton_poi_fused_cat_17:
.text.triton_poi_fused_cat_17:
[----:B------:R-:W0:Y:S02]  /*0000*/  LDC R1, c[0x0][0x28] ;  /* 0x00000a00ff017b82 */ /* 0x000e240000000800 */
[----:B------:R-:W1:Y:S01]  /*0010*/  S2R R0, SR_TID.X ;  /* 0x0000000000007919 */ /* 0x000e620000002100 */
[----:B------:R-:W2:Y:S01]  /*0020*/  LDC.64 R20, c[0x0][0x218] ;  /* 0x00008600ff147b82 */ /* 0x000ea20000000a00 */
[----:B------:R-:W-:Y:S01]  /*0030*/  IMAD.MOV.U32 R18, RZ, RZ, RZ ;  /* 0x000000ffff127224 */ /* 0x000fe200078e00ff */
[----:B------:R-:W-:Y:S01]  /*0040*/  ULDC.64 UR4, c[0x0][0x208] ;  /* 0x0000820000047ab9 */ /* 0x000fe20000000a00 */
[----:B------:R-:W3:Y:S01]  /*0050*/  S2R R3, SR_CTAID.X ;  /* 0x0000000000037919 */ /* 0x000ee20000002500 */
[----:B------:R-:W-:Y:S02]  /*0060*/  CS2R R12, SRZ ;  /* 0x00000000000c7805 */ /* 0x000fe4000001ff00 */
[----:B------:R-:W-:Y:S01]  /*0070*/  CS2R R14, SRZ ;  /* 0x00000000000e7805 */ /* 0x000fe2000001ff00 */
[----:B------:R-:W-:Y:S01]  /*0080*/  IMAD.MOV.U32 R28, RZ, RZ, RZ ;  /* 0x000000ffff1c7224 */ /* 0x000fe200078e00ff */
[----:B------:R-:W-:Y:S01]  /*0090*/  ULDC.64 UR6, c[0x0][0x228] ;  /* 0x00008a0000067ab9 */ /* 0x000fe20000000a00 */
[----:B-1----:R-:W-:Y:S01]  /*00a0*/  IMAD.SHL.U32 R0, R0, 0x4, RZ ;  /* 0x0000000400007824 */ /* 0x002fe200078e00ff */
[----:B---3--:R-:W-:-:S04]  /*00b0*/  SHF.R.S32.HI R2, RZ, 0x15, R3 ;  /* 0x00000015ff027819 */ /* 0x008fc80000011403 */
[----:B------:R-:W-:Y:S02]  /*00c0*/  LOP3.LUT R0, R0, 0x1fc, RZ, 0xc0, !PT ;  /* 0x000001fc00007812 */ /* 0x000fe400078ec0ff */
[----:B------:R-:W-:-:S03]  /*00d0*/  SGXT R2, R2, 0x1 ;  /* 0x000000010202781a */ /* 0x000fc60000000200 */
[----:B------:R-:W-:-:S04]  /*00e0*/  IMAD R0, R3, 0x400, R0 ;  /* 0x0000040003007824 */ /* 0x000fc800078e0200 */
[----:B------:R-:W-:Y:S01]  /*00f0*/  IMAD.HI R11, R0, 0x151d07eb, RZ ;  /* 0x151d07eb000b7827 */ /* 0x000fe200078e02ff */
[----:B------:R-:W-:-:S04]  /*0100*/  LEA.HI R3, R2, R0, RZ, 0x8 ;  /* 0x0000000002037211 */ /* 0x000fc800078f40ff */
[----:B------:R-:W-:Y:S02]  /*0110*/  SHF.R.S32.HI R8, RZ, 0x8, R3 ;  /* 0x00000008ff087819 */ /* 0x000fe40000011403 */
[----:B------:R-:W-:Y:S02]  /*0120*/  SHF.R.U32.HI R6, RZ, 0x1f, R11 ;  /* 0x0000001fff067819 */ /* 0x000fe4000001160b */
[----:B------:R-:W-:Y:S01]  /*0130*/  LOP3.LUT R3, R3, 0xffffff00, RZ, 0xc0, !PT ;  /* 0xffffff0003037812 */ /* 0x000fe200078ec0ff */
[----:B------:R-:W-:Y:S01]  /*0140*/  IMAD.HI R4, R8, 0x151d07eb, RZ ;  /* 0x151d07eb08047827 */ /* 0x000fe200078e02ff */
[----:B------:R-:W-:-:S03]  /*0150*/  LEA.HI.SX32 R11, R11, R6, 0x14 ;  /* 0x000000060b0b7211 */ /* 0x000fc600078fa2ff */
[----:B------:R-:W-:Y:S01]  /*0160*/  IMAD.IADD R26, R0, 0x1, -R3 ;  /* 0x00000001001a7824 */ /* 0x000fe200078e0a03 */
[----:B------:R-:W-:-:S03]  /*0170*/  SHF.R.U32.HI R5, RZ, 0x1f, R4 ;  /* 0x0000001fff057819 */ /* 0x000fc60000011604 */
[----:B------:R-:W-:Y:S01]  /*0180*/  IMAD R3, R11, 0x4000, R26 ;  /* 0x000040000b037824 */ /* 0x000fe200078e021a */
[----:B------:R-:W-:Y:S02]  /*0190*/  LEA.HI.SX32 R7, R4, R5, 0x1c ;  /* 0x0000000504077211 */ /* 0x000fe400078fe2ff */
[----:B------:R-:W1:Y:S03]  /*01a0*/  LDC.64 R4, c[0x0][0x220] ;  /* 0x00008800ff047b82 */ /* 0x000e660000000a00 */
[----:B------:R-:W-:-:S04]  /*01b0*/  IMAD R8, R7, -0xc2, R8 ;  /* 0xffffff3e07087824 */ /* 0x000fc800078e0208 */
[C---:B------:R-:W-:Y:S01]  /*01c0*/  VIADD R16, R8.reuse, 0xffffff80 ;  /* 0xffffff8008107836 */ /* 0x040fe20000000000 */
[----:B------:R-:W-:-:S03]  /*01d0*/  LOP3.LUT R7, R8, 0xffffffc0, RZ, 0xc0, !PT ;  /* 0xffffffc008077812 */ /* 0x000fc600078ec0ff */
[----:B------:R-:W-:Y:S01]  /*01e0*/  IMAD R3, R16, 0x100, R3 ;  /* 0x0000010010037824 */ /* 0x000fe200078e0203 */
[----:B------:R-:W-:-:S03]  /*01f0*/  ISETP.NE.AND P0, PT, R7, 0x80, PT ;  /* 0x000000800700780c */ /* 0x000fc60003f05270 */
[----:B--2---:R-:W-:Y:S01]  /*0200*/  IMAD.WIDE R6, R3, 0x4, R20 ;  /* 0x0000000403067825 */ /* 0x004fe200078e0214 */
[----:B------:R-:W-:-:S03]  /*0210*/  ISETP.LT.AND P6, PT, R0, 0x30800, !P0 ;  /* 0x000308000000780c */ /* 0x000fc600047c1270 */
[----:B-1----:R-:W-:-:S10]  /*0220*/  IMAD.WIDE R16, R16, 0x4, R4 ;  /* 0x0000000410107825 */ /* 0x002fd400078e0204 */
[----:B------:R-:W2:Y:S04]  /*0230*/  @P6 LDG.E.EL R18, desc[UR4][R16.64] ;  /* 0x0000000410126981 */ /* 0x000ea8000c2e1900 */
[----:B------:R1:W3:Y:S01]  /*0240*/  @P6 LDG.E.128 R12, desc[UR4][R6.64] ;  /* 0x00000004060c6981 */ /* 0x0002e2000c1e1d00 */
[C---:B------:R-:W-:Y:S02]  /*0250*/  VIADD R3, R0.reuse, 0x200 ;  /* 0x0000020000037836 */ /* 0x040fe40000000000 */
[----:B------:R-:W-:Y:S01]  /*0260*/  VIADD R10, R0, 0x200 ;  /* 0x00000200000a7836 */ /* 0x000fe20000000000 */
[----:B------:R-:W4:Y:S02]  /*0270*/  @P6 LDG.E.EL R28, desc[UR4][R16.64] ;  /* 0x00000004101c6981 */ /* 0x000f24000c2e1900 */
[----:B------:R-:W-:-:S04]  /*0280*/  LEA.HI R2, R2, R3, RZ, 0x8 ;  /* 0x0000000302027211 */ /* 0x000fc800078f40ff */
[----:B------:R-:W-:Y:S01]  /*0290*/  SHF.R.S32.HI R2, RZ, 0x8, R2 ;  /* 0x00000008ff027819 */ /* 0x000fe20000011402 */
[----:B------:R-:W-:-:S04]  /*02a0*/  IMAD.HI R19, R0, 0x151d07eb, RZ ;  /* 0x151d07eb00137827 */ /* 0x000fc800078e02ff */
[----:B------:R-:W-:-:S04]  /*02b0*/  IMAD.HI R9, R2, 0x151d07eb, RZ ;  /* 0x151d07eb02097827 */ /* 0x000fc800078e02ff */
[----:B------:R-:W-:Y:S01]  /*02c0*/  IMAD.HI R23, R10, 0x151d07eb, RZ ;  /* 0x151d07eb0a177827 */ /* 0x000fe200078e02ff */
[----:B------:R-:W-:Y:S02]  /*02d0*/  SHF.R.U32.HI R10, RZ, 0x1f, R9 ;  /* 0x0000001fff0a7819 */ /* 0x000fe40000011609 */
[----:B------:R-:W-:Y:S02]  /*02e0*/  SHF.R.U32.HI R22, RZ, 0x1f, R19 ;  /* 0x0000001fff167819 */ /* 0x000fe40000011613 */
[----:B------:R-:W-:Y:S02]  /*02f0*/  LEA.HI.SX32 R9, R9, R10, 0x1c ;  /* 0x0000000a09097211 */ /* 0x000fe400078fe2ff */
[----:B-1----:R-:W-:Y:S02]  /*0300*/  SHF.R.U32.HI R6, RZ, 0x1f, R23 ;  /* 0x0000001fff067819 */ /* 0x002fe40000011617 */
[----:B------:R-:W-:Y:S01]  /*0310*/  LEA.HI.SX32 R22, R19, R22, 0x14 ;  /* 0x0000001613167211 */ /* 0x000fe200078fa2ff */
[----:B------:R-:W-:Y:S01]  /*0320*/  IMAD R2, R9, -0xc2, R2 ;  /* 0xffffff3e09027824 */ /* 0x000fe200078e0202 */
[----:B------:R-:W-:Y:S01]  /*0330*/  LEA.HI.SX32 R6, R23, R6, 0x14 ;  /* 0x0000000617067211 */ /* 0x000fe200078fa2ff */
[----:B------:R-:W-:-:S02]  /*0340*/  IMAD.SHL.U32 R7, R8, 0x100, RZ ;  /* 0x0000010008077824 */ /* 0x000fc400078e00ff */
[----:B------:R-:W-:Y:S02]  /*0350*/  IMAD.SHL.U32 R9, R22, 0x200, RZ ;  /* 0x0000020016097824 */ /* 0x000fe400078e00ff */
[----:B------:R-:W-:Y:S02]  /*0360*/  IMAD.SHL.U32 R19, R6, 0x200, RZ ;  /* 0x0000020006137824 */ /* 0x000fe400078e00ff */
[----:B------:R-:W-:Y:S01]  /*0370*/  IMAD.SHL.U32 R22, R2, 0x100, RZ ;  /* 0x0000010002167824 */ /* 0x000fe200078e00ff */
[----:B------:R-:W-:Y:S02]  /*0380*/  SHF.R.S32.HI R6, RZ, 0x1f, R9 ;  /* 0x0000001fff067819 */ /* 0x000fe40000011409 */
[--C-:B------:R-:W-:Y:S02]  /*0390*/  SHF.R.S32.HI R25, RZ, 0x1f, R19.reuse ;  /* 0x0000001fff197819 */ /* 0x100fe40000011413 */
[----:B------:R-:W-:Y:S01]  /*03a0*/  IADD3 R24, P3, P4, R22, R26, R19 ;  /* 0x0000001a16187210 */ /* 0x000fe20007c7e013 */
[----:B------:R-:W-:Y:S01]  /*03b0*/  IMAD.HI R19, R3, 0x151d07eb, RZ ;  /* 0x151d07eb03137827 */ /* 0x000fe200078e02ff */
[----:B------:R-:W-:-:S02]  /*03c0*/  SHF.R.S32.HI R23, RZ, 0x1f, R26 ;  /* 0x0000001fff177819 */ /* 0x000fc4000001141a */
[----:B------:R-:W-:Y:S02]  /*03d0*/  IADD3 R9, P1, P2, R7, R26, R9 ;  /* 0x0000001a07097210 */ /* 0x000fe40007a3e009 */
[----:B------:R-:W-:-:S04]  /*03e0*/  SHF.R.S32.HI R10, RZ, 0x1f, R7 ;  /* 0x0000001fff0a7819 */ /* 0x000fc80000011407 */
[----:B------:R-:W-:Y:S02]  /*03f0*/  IADD3.X R10, R10, R23, R6, P1, P2 ;  /* 0x000000170a0a7210 */ /* 0x000fe40000fe4406 */
[----:B------:R-:W-:-:S04]  /*0400*/  SHF.R.U32.HI R6, RZ, 0x1f, R19 ;  /* 0x0000001fff067819 */ /* 0x000fc80000011613 */
[----:B------:R-:W-:Y:S02]  /*0410*/  LEA.HI.SX32 R19, R19, R6, 0x14 ;  /* 0x0000000613137211 */ /* 0x000fe400078fa2ff */
[----:B------:R-:W1:Y:S01]  /*0420*/  LDC.64 R6, c[0x0][0x210] ;  /* 0x00008400ff067b82 */ /* 0x000e620000000a00 */
[----:B------:R-:W-:Y:S01]  /*0430*/  SHF.R.S32.HI R22, RZ, 0x1f, R22 ;  /* 0x0000001fff167819 */ /* 0x000fe20000011416 */
[----:B------:R-:W-:Y:S02]  /*0440*/  IMAD.SHL.U32 R27, R2, 0x100, RZ ;  /* 0x00000100021b7824 */ /* 0x000fe400078e00ff */
[----:B------:R-:W-:Y:S01]  /*0450*/  IMAD R26, R19, 0x4000, R26 ;  /* 0x00004000131a7824 */ /* 0x000fe200078e021a */
[----:B------:R-:W-:Y:S01]  /*0460*/  IADD3.X R23, R22, R23, R25, P3, P4 ;  /* 0x0000001716177210 */ /* 0x000fe20001fe8419 */
[----:B------:R-:W-:Y:S02]  /*0470*/  IMAD.MOV.U32 R25, RZ, RZ, RZ ;  /* 0x000000ffff197224 */ /* 0x000fe400078e00ff */
[----:B------:R-:W-:Y:S01]  /*0480*/  IMAD.MOV.U32 R22, RZ, RZ, RZ ;  /* 0x000000ffff167224 */ /* 0x000fe200078e00ff */
[----:B------:R-:W-:Y:S01]  /*0490*/  IADD3 R27, R27, -0x8000, R26 ;  /* 0xffff80001b1b7810 */ /* 0x000fe20007ffe01a */
[----:B------:R-:W-:Y:S01]  /*04a0*/  IMAD R26, R11, -0xc200, R0 ;  /* 0xffff3e000b1a7824 */ /* 0x000fe200078e0200 */
[----:B------:R-:W-:Y:S01]  /*04b0*/  ISETP.GE.AND P2, PT, R8, 0x80, PT ;  /* 0x000000800800780c */ /* 0x000fe20003f46270 */
[----:B------:R-:W5:Y:S04]  /*04c0*/  @P6 LDG.E.EL R25, desc[UR4][R16.64] ;  /* 0x0000000410196981 */ /* 0x000f68000c2e1900 */
[----:B------:R1:W5:Y:S01]  /*04d0*/  @P6 LDG.E.EL R22, desc[UR4][R16.64] ;  /* 0x0000000410166981 */ /* 0x000362000c2e1900 */
[----:B------:R-:W-:Y:S01]  /*04e0*/  IMAD.WIDE R20, R27, 0x4, R20 ;  /* 0x000000041b147825 */ /* 0x000fe200078e0214 */
[----:B------:R-:W-:-:S03]  /*04f0*/  ISETP.LT.AND P4, PT, R0, 0x30800, !P2 ;  /* 0x000308000000780c */ /* 0x000fc60005781270 */
[----:B------:R-:W-:Y:S02]  /*0500*/  IMAD R27, R11, 0x8000, R26 ;  /* 0x000080000b1b7824 */ /* 0x000fe400078e021a */
[----:B-1----:R-:W-:-:S04]  /*0510*/  IMAD R16, R19, -0xc200, R3 ;  /* 0xffff3e0013107824 */ /* 0x002fc800078e0203 */
[----:B------:R-:W-:Y:S02]  /*0520*/  IMAD R19, R19, 0x8000, R16 ;  /* 0x0000800013137824 */ /* 0x000fe400078e0210 */
[----:B------:R-:W-:Y:S01]  /*0530*/  IMAD.WIDE R26, R27, 0x4, R6 ;  /* 0x000000041b1a7825 */ /* 0x000fe200078e0206 */
[----:B------:R-:W-:-:S03]  /*0540*/  CS2R R16, SRZ ;  /* 0x0000000000107805 */ /* 0x000fc6000001ff00 */
[----:B------:R-:W-:Y:S01]  /*0550*/  IMAD.WIDE R6, R19, 0x4, R6 ;  /* 0x0000000413067825 */ /* 0x000fe200078e0206 */
[----:B------:R-:W-:Y:S02]  /*0560*/  ISETP.GE.AND P3, PT, R0, 0x30800, PT ;  /* 0x000308000000780c */ /* 0x000fe40003f66270 */
[----:B--2---:R-:W-:Y:S02]  /*0570*/  SEL R11, R18, RZ, P6 ;  /* 0x000000ff120b7207 */ /* 0x004fe40003000000 */
[----:B------:R-:W-:-:S06]  /*0580*/  CS2R R18, SRZ ;  /* 0x0000000000127805 */ /* 0x000fcc000001ff00 */
[----:B------:R1:W2:Y:S01]  /*0590*/  @P4 LDG.E.128 R16, desc[UR4][R26.64] ;  /* 0x000000041a104981 */ /* 0x0002a2000c1e1d00 */
[----:B---3--:R-:W-:Y:S02]  /*05a0*/  SEL R12, R12, RZ, P6 ;  /* 0x000000ff0c0c7207 */ /* 0x008fe40003000000 */
[----:B-1----:R-:W-:-:S04]  /*05b0*/  LEA R26, P1, R9, UR6, 0x2 ;  /* 0x00000006091a7c11 */ /* 0x002fc8000f8210ff */
[----:B------:R-:W-:Y:S02]  /*05c0*/  LEA.HI.X R27, R9, UR7, R10, 0x2, P1 ;  /* 0x00000007091b7c11 */ /* 0x000fe400088f140a */
[----:B------:R-:W-:Y:S02]  /*05d0*/  ISETP.GT.AND P1, PT, R8, 0xbf, !P3 ;  /* 0x000000bf0800780c */ /* 0x000fe40005f24270 */
[C---:B------:R-:W-:Y:S01]  /*05e0*/  FSETP.GT.AND P5, PT, R12.reuse, -R11, PT ;  /* 0x8000000b0c00720b */ /* 0x040fe20003fa4000 */
[----:B------:R-:W-:Y:S01]  /*05f0*/  FADD R12, R12, R11 ;  /* 0x0000000b0c0c7221 */ /* 0x000fe20000000000 */
[----:B------:R-:W-:Y:S02]  /*0600*/  CS2R R8, SRZ ;  /* 0x0000000000087805 */ /* 0x000fe4000001ff00 */
[----:B------:R-:W-:-:S07]  /*0610*/  CS2R R10, SRZ ;  /* 0x00000000000a7805 */ /* 0x000fce000001ff00 */
[----:B------:R-:W3:Y:S01]  /*0620*/  @P1 LDG.E.128 R8, desc[UR4][R26.64+-0x30000] ;  /* 0xfd0000041a081981 */ /* 0x000ee2000c1e1d00 */
[----:B------:R-:W-:Y:S02]  /*0630*/  SEL R14, R14, RZ, P6 ;  /* 0x000000ff0e0e7207 */ /* 0x000fe40003000000 */
[----:B------:R-:W-:Y:S02]  /*0640*/  SEL R13, R13, RZ, P6 ;  /* 0x000000ff0d0d7207 */ /* 0x000fe40003000000 */
[----:B----4-:R-:W-:Y:S02]  /*0650*/  SEL R28, R28, RZ, P6 ;  /* 0x000000ff1c1c7207 */ /* 0x010fe40003000000 */
[----:B------:R-:W-:Y:S01]  /*0660*/  SEL R15, R15, RZ, P6 ;  /* 0x000000ff0f0f7207 */ /* 0x000fe20003000000 */
[----:B------:R-:W-:Y:S01]  /*0670*/  @!P5 FMUL R12, R12, 0.10000000149011611938 ;  /* 0x3dcccccd0c0cd820 */ /* 0x000fe20000400000 */
[----:B------:R-:W-:Y:S02]  /*0680*/  FSETP.GT.AND P5, PT, R13, -R28, PT ;  /* 0x8000001c0d00720b */ /* 0x000fe40003fa4000 */
[----:B-----5:R-:W-:-:S02]  /*0690*/  SEL R25, R25, RZ, P6 ;  /* 0x000000ff19197207 */ /* 0x020fc40003000000 */
[----:B--2---:R-:W-:Y:S02]  /*06a0*/  SEL R16, R16, RZ, P4 ;  /* 0x000000ff10107207 */ /* 0x004fe40002000000 */
[----:B------:R-:W-:Y:S02]  /*06b0*/  SEL R17, R17, RZ, P4 ;  /* 0x000000ff11117207 */ /* 0x000fe40002000000 */
[----:B------:R-:W-:Y:S02]  /*06c0*/  SEL R18, R18, RZ, P4 ;  /* 0x000000ff12127207 */ /* 0x000fe40002000000 */
[----:B------:R-:W-:Y:S02]  /*06d0*/  SEL R19, R19, RZ, P4 ;  /* 0x000000ff13137207 */ /* 0x000fe40002000000 */
[----:B---3--:R-:W-:Y:S02]  /*06e0*/  SEL R29, R8, RZ, P1 ;  /* 0x000000ff081d7207 */ /* 0x008fe40000800000 */
[----:B------:R-:W-:-:S02]  /*06f0*/  SEL R8, R22, RZ, P6 ;  /* 0x000000ff16087207 */ /* 0x000fc40003000000 */
[C---:B------:R-:W-:Y:S01]  /*0700*/  FSETP.GT.AND P6, PT, R14.reuse, -R25, PT ;  /* 0x800000190e00720b */ /* 0x040fe20003fc4000 */
[----:B------:R-:W-:Y:S01]  /*0710*/  FADD R22, R14, R25 ;  /* 0x000000190e167221 */ /* 0x000fe20000000000 */
[----:B------:R-:W-:Y:S02]  /*0720*/  LOP3.LUT R14, R2, 0xffffffc0, RZ, 0xc0, !PT ;  /* 0xffffffc0020e7812 */ /* 0x000fe400078ec0ff */
[----:B------:R-:W-:Y:S01]  /*0730*/  @P2 SEL R16, R12, R29, !P0 ;  /* 0x0000001d0c102207 */ /* 0x000fe20004000000 */
[----:B------:R-:W-:Y:S01]  /*0740*/  FADD R12, R13, R28 ;  /* 0x0000001c0d0c7221 */ /* 0x000fe20000000000 */
[----:B------:R-:W-:Y:S02]  /*0750*/  FSETP.GT.AND P4, PT, R15, -R8, PT ;  /* 0x800000080f00720b */ /* 0x000fe40003f84000 */
[----:B------:R-:W-:Y:S02]  /*0760*/  SEL R13, R9, RZ, P1 ;  /* 0x000000ff090d7207 */ /* 0x000fe40000800000 */
[----:B------:R-:W-:-:S02]  /*0770*/  SEL R25, R10, RZ, P1 ;  /* 0x000000ff0a197207 */ /* 0x000fc40000800000 */
[----:B------:R-:W-:Y:S02]  /*0780*/  SEL R26, R11, RZ, P1 ;  /* 0x000000ff0b1a7207 */ /* 0x000fe40000800000 */
[----:B------:R-:W-:Y:S01]  /*0790*/  ISETP.NE.AND P1, PT, R14, 0x80, PT ;  /* 0x000000800e00780c */ /* 0x000fe20003f25270 */
[----:B------:R-:W-:Y:S01]  /*07a0*/  @!P6 FMUL R22, R22, 0.10000000149011611938 ;  /* 0x3dcccccd1616e820 */ /* 0x000fe20000400000 */
[----:B------:R-:W-:Y:S02]  /*07b0*/  FADD R27, R15, R8 ;  /* 0x000000080f1b7221 */ /* 0x000fe40000000000 */
[----:B------:R-:W-:Y:S01]  /*07c0*/  ISETP.LT.AND P6, PT, R3, 0x30800, !P1 ;  /* 0x000308000300780c */ /* 0x000fe20004fc1270 */
[----:B------:R-:W-:Y:S01]  /*07d0*/  @!P5 FMUL R12, R12, 0.10000000149011611938 ;  /* 0x3dcccccd0c0cd820 */ /* 0x000fe20000400000 */
[----:B------:R-:W-:Y:S01]  /*07e0*/  LEA R28, P5, R24, UR6, 0x2 ;  /* 0x00000006181c7c11 */ /* 0x000fe2000f8a10ff */
[----:B------:R-:W-:Y:S01]  /*07f0*/  @!P4 FMUL R27, R27, 0.10000000149011611938 ;  /* 0x3dcccccd1b1bc820 */ /* 0x000fe20000400000 */
[----:B------:R-:W-:-:S02]  /*0800*/  CS2R R8, SRZ ;  /* 0x0000000000087805 */ /* 0x000fc4000001ff00 */
[----:B------:R-:W-:Y:S02]  /*0810*/  ISETP.GE.AND P4, PT, R3, 0x30800, PT ;  /* 0x000308000300780c */ /* 0x000fe40003f86270 */
[----:B------:R-:W-:Y:S02]  /*0820*/  CS2R R10, SRZ ;  /* 0x00000000000a7805 */ /* 0x000fe4000001ff00 */
[----:B------:R-:W-:Y:S02]  /*0830*/  LEA.HI.X R29, R24, UR7, R23, 0x2, P5 ;  /* 0x00000007181d7c11 */ /* 0x000fe4000a8f1417 */
[----:B------:R-:W-:Y:S02]  /*0840*/  ISETP.GT.AND P5, PT, R2, 0xbf, !P4 ;  /* 0x000000bf0200780c */ /* 0x000fe400067a4270 */
[----:B------:R1:W2:Y:S01]  /*0850*/  @P6 LDG.E.128 R8, desc[UR4][R20.64] ;  /* 0x0000000414086981 */ /* 0x0002a2000c1e1d00 */
[----:B------:R-:W-:Y:S02]  /*0860*/  @P2 SEL R17, R12, R13, !P0 ;  /* 0x0000000d0c112207 */ /* 0x000fe40004000000 */
[----:B------:R-:W-:-:S02]  /*0870*/  CS2R R12, SRZ ;  /* 0x00000000000c7805 */ /* 0x000fc4000001ff00 */
[----:B------:R-:W-:Y:S02]  /*0880*/  CS2R R14, SRZ ;  /* 0x00000000000e7805 */ /* 0x000fe4000001ff00 */
[----:B------:R-:W-:Y:S02]  /*0890*/  @P2 SEL R18, R22, R25, !P0 ;  /* 0x0000001916122207 */ /* 0x000fe40004000000 */
[----:B------:R-:W-:Y:S02]  /*08a0*/  @P2 SEL R19, R27, R26, !P0 ;  /* 0x0000001a1b132207 */ /* 0x000fe40004000000 */
[----:B------:R-:W3:Y:S01]  /*08b0*/  @P5 LDG.E.128 R12, desc[UR4][R28.64+-0x30000] ;  /* 0xfd0000041c0c5981 */ /* 0x000ee2000c1e1d00 */
[C---:B-1----:R-:W-:Y:S01]  /*08c0*/  IMAD.WIDE R20, R2.reuse, 0x4, R4 ;  /* 0x0000000402147825 */ /* 0x042fe200078e0204 */
[----:B------:R-:W-:Y:S02]  /*08d0*/  CS2R R4, SRZ ;  /* 0x0000000000047805 */ /* 0x000fe4000001ff00 */
[----:B------:R-:W-:Y:S01]  /*08e0*/  ISETP.GE.AND P0, PT, R2, 0x80, PT ;  /* 0x000000800200780c */ /* 0x000fe20003f06270 */
[----:B------:R-:W-:Y:S01]  /*08f0*/  IMAD.MOV.U32 R24, RZ, RZ, RZ ;  /* 0x000000ffff187224 */ /* 0x000fe200078e00ff */
[----:B------:R-:W-:Y:S01]  /*0900*/  CS2R R22, SRZ ;  /* 0x0000000000167805 */ /* 0x000fe2000001ff00 */
[----:B------:R-:W1:Y:S01]  /*0910*/  LDC.64 R26, c[0x0][0x230] ;  /* 0x00008c00ff1a7b82 */ /* 0x000e620000000a00 */
[----:B------:R-:W4:Y:S01]  /*0920*/  @P6 LDG.E.EL R4, desc[UR4][R20.64+-0x200] ;  /* 0xfffe000414046981 */ /* 0x000f22000c2e1900 */
[----:B------:R-:W-:-:S03]  /*0930*/  IMAD.MOV.U32 R2, RZ, RZ, RZ ;  /* 0x000000ffff027224 */ /* 0x000fc600078e00ff */
[----:B------:R-:W5:Y:S04]  /*0940*/  @P6 LDG.E.EL R5, desc[UR4][R20.64+-0x200] ;  /* 0xfffe000414056981 */ /* 0x000f68000c2e1900 */
[----:B------:R-:W5:Y:S04]  /*0950*/  @P6 LDG.E.EL R24, desc[UR4][R20.64+-0x200] ;  /* 0xfffe000414186981 */ /* 0x000f68000c2e1900 */
[----:B------:R1:W5:Y:S01]  /*0960*/  @P6 LDG.E.EL R2, desc[UR4][R20.64+-0x200] ;  /* 0xfffe000414026981 */ /* 0x000362000c2e1900 */
[----:B------:R-:W-:Y:S02]  /*0970*/  ISETP.LT.AND P2, PT, R3, 0x30800, !P0 ;  /* 0x000308000300780c */ /* 0x000fe40004741270 */
[----:B-1----:R-:W-:-:S11]  /*0980*/  CS2R R20, SRZ ;  /* 0x0000000000147805 */ /* 0x002fd6000001ff00 */
[----:B------:R-:W5:Y:S01]  /*0990*/  @P2 LDG.E.128 R20, desc[UR4][R6.64] ;  /* 0x0000000406142981 */ /* 0x000f62000c1e1d00 */
[----:B------:R-:W-:-:S05]  /*09a0*/  IMAD.WIDE R26, R0, 0x4, R26 ;  /* 0x00000004001a7825 */ /* 0x000fca00078e021a */
[----:B------:R1:W-:Y:S01]  /*09b0*/  @!P3 STG.E.128 desc[UR4][R26.64], R16 ;  /* 0x000000101a00b986 */ /* 0x0003e2000c101d04 */
[----:B--2---:R-:W-:Y:S02]  /*09c0*/  SEL R8, R8, RZ, P6 ;  /* 0x000000ff08087207 */ /* 0x004fe40003000000 */
[----:B---3--:R-:W-:Y:S02]  /*09d0*/  SEL R12, R12, RZ, P5 ;  /* 0x000000ff0c0c7207 */ /* 0x008fe40002800000 */
[----:B------:R-:W-:Y:S02]  /*09e0*/  SEL R13, R13, RZ, P5 ;  /* 0x000000ff0d0d7207 */ /* 0x000fe40002800000 */
[----:B------:R-:W-:Y:S02]  /*09f0*/  SEL R14, R14, RZ, P5 ;  /* 0x000000ff0e0e7207 */ /* 0x000fe40002800000 */
[----:B----4-:R-:W-:Y:S02]  /*0a00*/  SEL R3, R4, RZ, P6 ;  /* 0x000000ff04037207 */ /* 0x010fe40003000000 */
[----:B------:R-:W-:-:S02]  /*0a10*/  SEL R15, R15, RZ, P5 ;  /* 0x000000ff0f0f7207 */ /* 0x000fc40002800000 */
[C---:B------:R-:W-:Y:S01]  /*0a20*/  FSETP.GT.AND P5, PT, R8.reuse, -R3, PT ;  /* 0x800000030800720b */ /* 0x040fe20003fa4000 */
[----:B------:R-:W-:Y:S01]  /*0a30*/  FADD R3, R8, R3 ;  /* 0x0000000308037221 */ /* 0x000fe20000000000 */
[----:B-----5:R-:W-:Y:S02]  /*0a40*/  SEL R0, R5, RZ, P6 ;  /* 0x000000ff05007207 */ /* 0x020fe40003000000 */
[----:B------:R-:W-:Y:S02]  /*0a50*/  SEL R9, R9, RZ, P6 ;  /* 0x000000ff09097207 */ /* 0x000fe40003000000 */
[----:B------:R-:W-:Y:S02]  /*0a60*/  SEL R10, R10, RZ, P6 ;  /* 0x000000ff0a0a7207 */ /* 0x000fe40003000000 */
[----:B------:R-:W-:Y:S02]  /*0a70*/  SEL R5, R24, RZ, P6 ;  /* 0x000000ff18057207 */ /* 0x000fe40003000000 */
[----:B------:R-:W-:-:S02]  /*0a80*/  SEL R11, R11, RZ, P6 ;  /* 0x000000ff0b0b7207 */ /* 0x000fc40003000000 */
[----:B------:R-:W-:Y:S01]  /*0a90*/  SEL R2, R2, RZ, P6 ;  /* 0x000000ff02027207 */ /* 0x000fe20003000000 */
[----:B------:R-:W-:Y:S01]  /*0aa0*/  @!P5 FMUL R3, R3, 0.10000000149011611938 ;  /* 0x3dcccccd0303d820 */ /* 0x000fe20000400000 */
[----:B------:R-:W-:Y:S02]  /*0ab0*/  FSETP.GT.AND P6, PT, R9, -R0, PT ;  /* 0x800000000900720b */ /* 0x000fe40003fc4000 */
[C---:B------:R-:W-:Y:S02]  /*0ac0*/  FSETP.GT.AND P3, PT, R10.reuse, -R5, PT ;  /* 0x800000050a00720b */ /* 0x040fe40003f64000 */
[----:B------:R-:W-:Y:S01]  /*0ad0*/  FSETP.GT.AND P5, PT, R11, -R2, PT ;  /* 0x800000020b00720b */ /* 0x000fe20003fa4000 */
[----:B------:R-:W-:Y:S01]  /*0ae0*/  FADD R0, R9, R0 ;  /* 0x0000000009007221 */ /* 0x000fe20000000000 */
[----:B------:R-:W-:Y:S01]  /*0af0*/  FADD R5, R10, R5 ;  /* 0x000000050a057221 */ /* 0x000fe20000000000 */
[----:B------:R-:W-:-:S06]  /*0b00*/  FADD R2, R11, R2 ;  /* 0x000000020b027221 */ /* 0x000fcc0000000000 */
[----:B------:R-:W-:Y:S02]  /*0b10*/  @!P6 FMUL R0, R0, 0.10000000149011611938 ;  /* 0x3dcccccd0000e820 */ /* 0x000fe40000400000 */
[----:B------:R-:W-:Y:S02]  /*0b20*/  @!P3 FMUL R5, R5, 0.10000000149011611938 ;  /* 0x3dcccccd0505b820 */ /* 0x000fe40000400000 */
[----:B------:R-:W-:Y:S01]  /*0b30*/  @!P5 FMUL R2, R2, 0.10000000149011611938 ;  /* 0x3dcccccd0202d820 */ /* 0x000fe20000400000 */
[----:B------:R-:W-:Y:S02]  /*0b40*/  SEL R20, R20, RZ, P2 ;  /* 0x000000ff14147207 */ /* 0x000fe40001000000 */
[----:B------:R-:W-:Y:S02]  /*0b50*/  SEL R21, R21, RZ, P2 ;  /* 0x000000ff15157207 */ /* 0x000fe40001000000 */
[----:B------:R-:W-:Y:S02]  /*0b60*/  SEL R22, R22, RZ, P2 ;  /* 0x000000ff16167207 */ /* 0x000fe40001000000 */
[----:B------:R-:W-:-:S02]  /*0b70*/  SEL R23, R23, RZ, P2 ;  /* 0x000000ff17177207 */ /* 0x000fc40001000000 */
[----:B------:R-:W-:Y:S02]  /*0b80*/  @P0 SEL R20, R3, R12, !P1 ;  /* 0x0000000c03140207 */ /* 0x000fe40004800000 */
[----:B------:R-:W-:Y:S02]  /*0b90*/  @P0 SEL R21, R0, R13, !P1 ;  /* 0x0000000d00150207 */ /* 0x000fe40004800000 */
[----:B------:R-:W-:Y:S02]  /*0ba0*/  @P0 SEL R22, R5, R14, !P1 ;  /* 0x0000000e05160207 */ /* 0x000fe40004800000 */
[----:B------:R-:W-:Y:S01]  /*0bb0*/  @P0 SEL R23, R2, R15, !P1 ;  /* 0x0000000f02170207 */ /* 0x000fe20004800000 */
[----:B-1----:R-:W-:Y:S06]  /*0bc0*/  @P4 EXIT ;  /* 0x000000000000494d */ /* 0x002fec0003800000 */
[----:B------:R-:W-:Y:S01]  /*0bd0*/  STG.E.128 desc[UR4][R26.64+0x800], R20 ;  /* 0x000800141a007986 */ /* 0x000fe2000c101d04 */
[----:B------:R-:W-:Y:S05]  /*0be0*/  EXIT ;  /* 0x000000000000794d */ /* 0x000fea0003800000 */
.L_x_0:
[----:B------:R-:W-:-:S00]  /*0bf0*/  BRA `(.L_x_0) ;  /* 0xfffffffc00fc7947 */ /* 0x000fc0000383ffff */
[----:B------:R-:W-:-:S00]  /*0c00*/  NOP ;  /* 0x0000000000007918 */ /* 0x000fc00000000000 */
[----:B------:R-:W-:-:S00]  /*0c10*/  NOP ;  /* 0x0000000000007918 */ /* 0x000fc00000000000 */
[----:B------:R-:W-:-:S00]  /*0c20*/  NOP ;  /* 0x0000000000007918 */ /* 0x000fc00000000000 */
[----:B------:R-:W-:-:S00]  /*0c30*/  NOP ;  /* 0x0000000000007918 */ /* 0x000fc00000000000 */
[----:B------:R-:W-:-:S00]  /*0c40*/  NOP ;  /* 0x0000000000007918 */ /* 0x000fc00000000000 */
[----:B------:R-:W-:-:S00]  /*0c50*/  NOP ;  /* 0x0000000000007918 */ /* 0x000fc00000000000 */
[----:B------:R-:W-:-:S00]  /*0c60*/  NOP ;  /* 0x0000000000007918 */ /* 0x000fc00000000000 */
[----:B------:R-:W-:-:S00]  /*0c70*/  NOP ;  /* 0x0000000000007918 */ /* 0x000fc00000000000 */
.L_x_1:


//--------------------- .nv.constant0.triton_poi_fused_cat_17 --------------------------
	.section	.nv.constant0.triton_poi_fused_cat_17,"a",@progbits
	.sectionflags	@""
	.align	4
.nv.constant0.triton_poi_fused_cat_17:
	.zero		572
